//
// Generated by NVIDIA NVVM Compiler
//
// Compiler Build ID: CL-36424714
// Cuda compilation tools, release 13.0, V13.0.88
// Based on NVVM 20.0.0
//

.version 9.0
.target sm_100
.address_size 64

	// .globl	_Z6randomPi
.global .align 4 .b8 precalc_xorwow_matrix[102400];
.global .align 4 .b8 precalc_xorwow_offset_matrix[102400];
.global .align 4 .b8 mrg32k3aM1[2304];
.global .align 4 .b8 mrg32k3aM2[2304];
.global .align 4 .b8 mrg32k3aM1SubSeq[2016];
.global .align 4 .b8 mrg32k3aM2SubSeq[2016];
.global .align 4 .b8 mrg32k3aM1Seq[2304];
.global .align 4 .b8 mrg32k3aM2Seq[2304];
.const .align 8 .b8 __cr_lgamma_table[72];

.visible .entry _Z6randomPi(
	.param .u64 .ptr .align 1 _Z6randomPi_param_0
)
{
	.reg .b32 	%r<2>;
	.reg .b64 	%rd<3>;

	ld.param.u64 	%rd1, [_Z6randomPi_param_0];
	cvta.to.global.u64 	%rd2, %rd1;
	mov.b32 	%r1, 46;
	st.global.u32 	[%rd2], %r1;
	ret;

}


// ===== COMPILED SASS (sm_100) =====

	.target	sm_100

	.elftype	@"ET_EXEC"


//--------------------- .note.nv.tkinfo           --------------------------
	.section	.note.nv.tkinfo,"",@"SHT_NOTE"
	.sectionflags	@"SHF_NOTE_NV_TKINFO"
	.tkinfo
        /*0018*/ 	.word	0x00000002
        /*0030*/ 	.string	""
        /*0030*/ 	.string	"ptxas"
        /*0030*/ 	.string	"Cuda compilation tools, release 13.0, V13.0.88"
        /*0030*/ 	.string	"Build cuda_13.0.r13.0/compiler.36424714_0"
        /*0030*/ 	.string	"-arch sm_100 -m 64 "



//--------------------- .note.nv.cuinfo           --------------------------
	.section	.note.nv.cuinfo,"",@"SHT_NOTE"
	.sectionflags	@"SHF_NOTE_NV_CUINFO"
        /*0018*/ 	.short	0x0002
        /*001a*/ 	.short	0x0064
        /*001c*/ 	.short	0x0082
	.zero		2


//--------------------- .nv.info                  --------------------------
	.section	.nv.info,"",@"SHT_CUDA_INFO"
	.align	4


	//----- nvinfo : EIATTR_REGCOUNT
	.align		4
        /*0000*/ 	.byte	0x04, 0x2f
        /*0002*/ 	.short	(.L_10 - .L_9)
	.align		4
.L_9:
        /*0004*/ 	.word	index@(_Z6randomPi)
        /*0008*/ 	.word	0x00000008


	//----- nvinfo : EIATTR_FRAME_SIZE
	.align		4
.L_10:
        /*000c*/ 	.byte	0x04, 0x11
        /*000e*/ 	.short	(.L_12 - .L_11)
	.align		4
.L_11:
        /*0010*/ 	.word	index@(_Z6randomPi)
        /*0014*/ 	.word	0x00000000


	//----- nvinfo : EIATTR_MIN_STACK_SIZE
	.align		4
.L_12:
        /*0018*/ 	.byte	0x04, 0x12
        /*001a*/ 	.short	(.L_14 - .L_13)
	.align		4
.L_13:
        /*001c*/ 	.word	index@(_Z6randomPi)
        /*0020*/ 	.word	0x00000000
.L_14:


//--------------------- .nv.compat                --------------------------
	.section	.nv.compat,"",@"SHT_CUDA_COMPAT_INFO"
	.align	4
        /*0000*/ 	.byte	0x02, 0x09, 0x00, 0x00, 0x02, 0x02, 0x01, 0x00, 0x02, 0x05, 0x05, 0x00, 0x03, 0x07, 0x01, 0x01
        /*0010*/ 	.byte	0x02, 0x03, 0x00, 0x00, 0x02, 0x06, 0x01, 0x00, 0x04, 0x0b, 0x08, 0x00, 0x09, 0x00, 0x00, 0x00
        /*0020*/ 	.byte	0x00, 0x00, 0x00, 0x00


//--------------------- .nv.info._Z6randomPi      --------------------------
	.section	.nv.info._Z6randomPi,"",@"SHT_CUDA_INFO"
	.sectionflags	@""
	.align	4


	//----- nvinfo : EIATTR_CUDA_API_VERSION
	.align		4
        /*0000*/ 	.byte	0x04, 0x37
        /*0002*/ 	.short	(.L_16 - .L_15)
.L_15:
        /*0004*/ 	.word	0x00000082


	//----- nvinfo : EIATTR_KPARAM_INFO
	.align		4
.L_16:
        /*0008*/ 	.byte	0x04, 0x17
        /*000a*/ 	.short	(.L_18 - .L_17)
.L_17:
        /*000c*/ 	.word	0x00000000
        /*0010*/ 	.short	0x0000
        /*0012*/ 	.short	0x0000
        /*0014*/ 	.byte	0x00, 0xf5, 0x21, 0x00


	//----- nvinfo : EIATTR_SPARSE_MMA_MASK
	.align		4
.L_18:
        /*0018*/ 	.byte	0x03, 0x50
        /*001a*/ 	.short	0x0000


	//----- nvinfo : EIATTR_MAXREG_COUNT
	.align		4
        /*001c*/ 	.byte	0x03, 0x1b
        /*001e*/ 	.short	0x00ff


	//----- nvinfo : EIATTR_MERCURY_ISA_VERSION
	.align		4
        /*0020*/ 	.byte	0x03, 0x5f
        /*0022*/ 	.short	0x0101


	//----- nvinfo : EIATTR_VRC_CTA_INIT_COUNT
	.align		4
        /*0024*/ 	.byte	0x02, 0x4a
	.zero		1
	.zero		1


	//----- nvinfo : EIATTR_EXIT_INSTR_OFFSETS
	.align		4
        /*0028*/ 	.byte	0x04, 0x1c
        /*002a*/ 	.short	(.L_20 - .L_19)


	//   ....[0]....
.L_19:
        /*002c*/ 	.word	0x00000050


	//----- nvinfo : EIATTR_CBANK_PARAM_SIZE
	.align		4
.L_20:
        /*0030*/ 	.byte	0x03, 0x19
        /*0032*/ 	.short	0x0008


	//----- nvinfo : EIATTR_PARAM_CBANK
	.align		4
        /*0034*/ 	.byte	0x04, 0x0a
        /*0036*/ 	.short	(.L_22 - .L_21)
	.align		4
.L_21:
        /*0038*/ 	.word	index@(.nv.constant0._Z6randomPi)
        /*003c*/ 	.short	0x0380
        /*003e*/ 	.short	0x0008


	//----- nvinfo : EIATTR_SW_WAR
	.align		4
.L_22:
        /*0040*/ 	.byte	0x04, 0x36
        /*0042*/ 	.short	(.L_24 - .L_23)
.L_23:
        /*0044*/ 	.word	0x00000008
.L_24:


//--------------------- .nv.callgraph             --------------------------
	.section	.nv.callgraph,"",@"SHT_CUDA_CALLGRAPH"
	.align	4
	.sectionentsize	8
	.align		4
        /*0000*/ 	.word	0x00000000
	.align		4
        /*0004*/ 	.word	0xffffffff
	.align		4
        /*0008*/ 	.word	0x00000000
	.align		4
        /*000c*/ 	.word	0xfffffffe
	.align		4
        /*0010*/ 	.word	0x00000000
	.align		4
        /*0014*/ 	.word	0xfffffffd
	.align		4
        /*0018*/ 	.word	0x00000000
	.align		4
        /*001c*/ 	.word	0xfffffffc


//--------------------- .nv.constant4             --------------------------
	.section	.nv.constant4,"a",@progbits
	.align	8
	.align		8
.nv.constant4:
        /*0000*/ 	.dword	precalc_xorwow_matrix
	.align		8
        /*0008*/ 	.dword	precalc_xorwow_offset_matrix
	.align		8
        /*0010*/ 	.dword	mrg32k3aM1
	.align		8
        /*0018*/ 	.dword	mrg32k3aM2
	.align		8
        /*0020*/ 	.dword	mrg32k3aM1SubSeq
	.align		8
        /*0028*/ 	.dword	mrg32k3aM2SubSeq
	.align		8
        /*0030*/ 	.dword	mrg32k3aM1Seq
	.align		8
        /*0038*/ 	.dword	mrg32k3aM2Seq


//--------------------- .nv.constant3             --------------------------
	.section	.nv.constant3,"a",@progbits
	.align	8
.nv.constant3:
	.type		__cr_lgamma_table,@object
	.size		__cr_lgamma_table,(.L_8 - __cr_lgamma_table)
__cr_lgamma_table:
        /*0000*/ 	.byte	0x00, 0x00, 0x00, 0x00, 0x00, 0x00, 0x00, 0x00, 0x00, 0x00, 0x00, 0x00, 0x00, 0x00, 0x00, 0x00
        /*0010*/ 	.byte	0xef, 0x39, 0xfa, 0xfe, 0x42, 0x2e, 0xe6, 0x3f, 0x02, 0x20, 0x2a, 0xfa, 0x0b, 0xab, 0xfc, 0x3f
        /*0020*/ 	.byte	0xf9, 0x2c, 0x92, 0x7c, 0xa7, 0x6c, 0x09, 0x40, 0xc9, 0x79, 0x44, 0x3c, 0x64, 0x26, 0x13, 0x40
        /*0030*/ 	.byte	0xca, 0x01, 0xcf, 0x3a, 0x27, 0x51, 0x1a, 0x40, 0x30, 0xcc, 0x2d, 0xf3, 0xe1, 0x0c, 0x21, 0x40
        /*0040*/ 	.byte	0x0d, 0xb7, 0xfc, 0x82, 0x8e, 0x35, 0x25, 0x40
.L_8:


//--------------------- .text._Z6randomPi         --------------------------
	.section	.text._Z6randomPi,"ax",@progbits
	.align	128
        .global         _Z6randomPi
        .type           _Z6randomPi,@function
        .size           _Z6randomPi,(.L_x_1 - _Z6randomPi)
        .other          _Z6randomPi,@"STO_CUDA_ENTRY STV_DEFAULT"
_Z6randomPi:
.text._Z6randomPi:
[----:B------:R-:W-:Y:S08]  /*0000*/  LDC R1, c[0x0][0x37c] ;  /* 0x0000df00ff017b82 */ /* 0x000ff00000000800 */
[----:B------:R-:W0:Y:S01]  /*0010*/  LDC.64 R2, c[0x0][0x380] ;  /* 0x0000e000ff027b82 */ /* 0x000e220000000a00 */
[----:B------:R-:W0:Y:S01]  /*0020*/  LDCU.64 UR4, c[0x0][0x358] ;  /* 0x00006b00ff0477ac */ /* 0x000e220008000a00 */
[----:B------:R-:W-:-:S05]  /*0030*/  HFMA2 R5, -RZ, RZ, 0, 2.74181365966796875e-06 ;  /* 0x0000002eff057431 */ /* 0x000fca00000001ff */
[----:B0-----:R-:W-:Y:S01]  /*0040*/  STG.E desc[UR4][R2.64], R5 ;  /* 0x0000000502007986 */ /* 0x001fe2000c101904 */
[----:B------:R-:W-:Y:S05]  /*0050*/  EXIT ;  /* 0x000000000000794d */ /* 0x000fea0003800000 */
.L_x_0:
[----:B------:R-:W-:-:S00]  /*0060*/  BRA `(.L_x_0) ;  /* 0xfffffffc00fc7947 */ /* 0x000fc0000383ffff */
[----:B------:R-:W-:-:S00]  /*0070*/  NOP ;  /* 0x0000000000007918 */ /* 0x000fc00000000000 */
        /* <DEDUP_REMOVED lines=8> */
.L_x_1:


//--------------------- .nv.global.init           --------------------------
	.section	.nv.global.init,"aw",@progbits
	.align	4
.nv.global.init:
	.type		mrg32k3aM1SubSeq,@object
	.size		mrg32k3aM1SubSeq,(mrg32k3aM2SubSeq - mrg32k3aM1SubSeq)
mrg32k3aM1SubSeq:
        /*0000*/ 	.byte	0x0b, 0xcc, 0xee, 0x04, 0x73, 0x29, 0x8b, 0x6f, 0xf6, 0x53, 0x03, 0xf6, 0x23, 0xf6, 0xea, 0xda
        /* <DEDUP_REMOVED lines=125> */
	.type		mrg32k3aM2SubSeq,@object
	.size		mrg32k3aM2SubSeq,(mrg32k3aM1 - mrg32k3aM2SubSeq)
mrg32k3aM2SubSeq:
        /* <DEDUP_REMOVED lines=126> */
	.type		mrg32k3aM1,@object
	.size		mrg32k3aM1,(mrg32k3aM1Seq - mrg32k3aM1)
mrg32k3aM1:
        /* <DEDUP_REMOVED lines=144> */
	.type		mrg32k3aM1Seq,@object
	.size		mrg32k3aM1Seq,(mrg32k3aM2 - mrg32k3aM1Seq)
mrg32k3aM1Seq:
        /* <DEDUP_REMOVED lines=144> */
	.type		mrg32k3aM2,@object
	.size		mrg32k3aM2,(mrg32k3aM2Seq - mrg32k3aM2)
mrg32k3aM2:
        /* <DEDUP_REMOVED lines=144> */
	.type		mrg32k3aM2Seq,@object
	.size		mrg32k3aM2Seq,(precalc_xorwow_matrix - mrg32k3aM2Seq)
mrg32k3aM2Seq:
        /* <DEDUP_REMOVED lines=144> */
	.type		precalc_xorwow_matrix,@object
	.size		precalc_xorwow_matrix,(precalc_xorwow_offset_matrix - precalc_xorwow_matrix)
precalc_xorwow_matrix:
        /* <DEDUP_REMOVED lines=6400> */
	.type		precalc_xorwow_offset_matrix,@object
	.size		precalc_xorwow_offset_matrix,(.L_1 - precalc_xorwow_offset_matrix)
precalc_xorwow_offset_matrix:
        /* <DEDUP_REMOVED lines=6400> */
.L_1:


//--------------------- .nv.shared.reserved.0     --------------------------
	.section	.nv.shared.reserved.0,"aw",@nobits
	.weak		__nv_reservedSMEM_offset_0_alias
	.size		__nv_reservedSMEM_offset_0_alias, 0, 64
	.other		__nv_reservedSMEM_offset_0_alias,@"STO_CUDA_RESERVED_SHARED STV_DEFAULT"
__nv_reservedSMEM_offset_0_alias:
	.zero		0
	.zero		64


//--------------------- .nv.constant0._Z6randomPi --------------------------
	.section	.nv.constant0._Z6randomPi,"a",@progbits
	.sectionflags	@""
	.align	4
.nv.constant0._Z6randomPi:
	.zero		904


//--------------------- SYMBOLS --------------------------

	.type		.nv.reservedSmem.offset0,@object
	.size		.nv.reservedSmem.offset0,0x4
